	.headerflags	@"EF_CUDA_TEXMODE_UNIFIED EF_CUDA_64BIT_ADDRESS EF_CUDA_ACCELERATORS EF_CUDA_SM90 EF_CUDA_VIRTUAL_SM(EF_CUDA_SM90)"
	.elftype	@"ET_EXEC"


//--------------------- .nv.info                  --------------------------
	.section	.nv.info,"",@"SHT_CUDA_INFO"
	.align	4


	//----- nvinfo : EIATTR_REGCOUNT
	.align		4
        /*0000*/ 	.byte	0x04, 0x2f
        /*0002*/ 	.short	(.L_3 - .L_2)
	.align		4
.L_2:
        /*0004*/ 	.word	index@(triton_poi_fused__native_batch_norm_legit_no_training_8)
        /*0008*/ 	.word	0x0000001a


	//----- nvinfo : EIATTR_MIN_STACK_SIZE
	.align		4
.L_3:
        /*000c*/ 	.byte	0x04, 0x12
        /*000e*/ 	.short	(.L_5 - .L_4)
	.align		4
.L_4:
        /*0010*/ 	.word	index@(triton_poi_fused__native_batch_norm_legit_no_training_8)
        /*0014*/ 	.word	0x00000000


	//----- nvinfo : EIATTR_FRAME_SIZE
	.align		4
.L_5:
        /*0018*/ 	.byte	0x04, 0x11
        /*001a*/ 	.short	(.L_7 - .L_6)
	.align		4
.L_6:
        /*001c*/ 	.word	index@(triton_poi_fused__native_batch_norm_legit_no_training_8)
        /*0020*/ 	.word	0x00000000


	//----- nvinfo : EIATTR_MIN_STACK_SIZE
	.align		4
.L_7:
        /*0024*/ 	.byte	0x04, 0x12
        /*0026*/ 	.short	(.L_9 - .L_8)
	.align		4
.L_8:
        /*0028*/ 	.word	index@(triton_poi_fused__native_batch_norm_legit_no_training_8)
        /*002c*/ 	.word	0x00000000
.L_9:


//--------------------- .nv.info.triton_poi_fused__native_batch_norm_legit_no_training_8 --------------------------
	.section	.nv.info.triton_poi_fused__native_batch_norm_legit_no_training_8,"",@"SHT_CUDA_INFO"
	.sectionflags	@""
	.align	4


	//----- nvinfo : EIATTR_CUDA_API_VERSION
	.align		4
        /*0000*/ 	.byte	0x04, 0x37
        /*0002*/ 	.short	(.L_11 - .L_10)
.L_10:
        /*0004*/ 	.word	0x0000007c


	//----- nvinfo : EIATTR_KPARAM_INFO
	.align		4
.L_11:
        /*0008*/ 	.byte	0x04, 0x17
        /*000a*/ 	.short	(.L_13 - .L_12)
.L_12:
        /*000c*/ 	.word	0x00000000
        /*0010*/ 	.short	0x0007
        /*0012*/ 	.short	0x0034
        /*0014*/ 	.byte	0x00, 0xf0, 0x11, 0x00


	//----- nvinfo : EIATTR_KPARAM_INFO
	.align		4
.L_13:
        /*0018*/ 	.byte	0x04, 0x17
        /*001a*/ 	.short	(.L_15 - .L_14)
.L_14:
        /*001c*/ 	.word	0x00000000
        /*0020*/ 	.short	0x0006
        /*0022*/ 	.short	0x0030
        /*0024*/ 	.byte	0x00, 0xf0, 0x11, 0x00


	//----- nvinfo : EIATTR_KPARAM_INFO
	.align		4
.L_15:
        /*0028*/ 	.byte	0x04, 0x17
        /*002a*/ 	.short	(.L_17 - .L_16)
.L_16:
        /*002c*/ 	.word	0x00000000
        /*0030*/ 	.short	0x0005
        /*0032*/ 	.short	0x0028
        /*0034*/ 	.byte	0x00, 0xf4, 0x21, 0x00


	//----- nvinfo : EIATTR_KPARAM_INFO
	.align		4
.L_17:
        /*0038*/ 	.byte	0x04, 0x17
        /*003a*/ 	.short	(.L_19 - .L_18)
.L_18:
        /*003c*/ 	.word	0x00000000
        /*0040*/ 	.short	0x0004
        /*0042*/ 	.short	0x0020
        /*0044*/ 	.byte	0x00, 0xf4, 0x21, 0x00


	//----- nvinfo : EIATTR_KPARAM_INFO
	.align		4
.L_19:
        /*0048*/ 	.byte	0x04, 0x17
        /*004a*/ 	.short	(.L_21 - .L_20)
.L_20:
        /*004c*/ 	.word	0x00000000
        /*0050*/ 	.short	0x0003
        /*0052*/ 	.short	0x0018
        /*0054*/ 	.byte	0x00, 0xf4, 0x21, 0x00


	//----- nvinfo : EIATTR_KPARAM_INFO
	.align		4
.L_21:
        /*0058*/ 	.byte	0x04, 0x17
        /*005a*/ 	.short	(.L_23 - .L_22)
.L_22:
        /*005c*/ 	.word	0x00000000
        /*0060*/ 	.short	0x0002
        /*0062*/ 	.short	0x0010
        /*0064*/ 	.byte	0x00, 0xf4, 0x21, 0x00


	//----- nvinfo : EIATTR_KPARAM_INFO
	.align		4
.L_23:
        /*0068*/ 	.byte	0x04, 0x17
        /*006a*/ 	.short	(.L_25 - .L_24)
.L_24:
        /*006c*/ 	.word	0x00000000
        /*0070*/ 	.short	0x0001
        /*0072*/ 	.short	0x0008
        /*0074*/ 	.byte	0x00, 0xf4, 0x21, 0x00


	//----- nvinfo : EIATTR_KPARAM_INFO
	.align		4
.L_25:
        /*0078*/ 	.byte	0x04, 0x17
        /*007a*/ 	.short	(.L_27 - .L_26)
.L_26:
        /*007c*/ 	.word	0x00000000
        /*0080*/ 	.short	0x0000
        /*0082*/ 	.short	0x0000
        /*0084*/ 	.byte	0x00, 0xf4, 0x21, 0x00


	//----- nvinfo : EIATTR_SPARSE_MMA_MASK
	.align		4
.L_27:
        /*0088*/ 	.byte	0x03, 0x50
        /*008a*/ 	.short	0x0000


	//----- nvinfo : EIATTR_MAXREG_COUNT
	.align		4
        /*008c*/ 	.byte	0x03, 0x1b
        /*008e*/ 	.short	0x00ff


	//----- nvinfo : EIATTR_EXIT_INSTR_OFFSETS
	.align		4
        /*0090*/ 	.byte	0x04, 0x1c
        /*0092*/ 	.short	(.L_29 - .L_28)


	//   ....[0]....
.L_28:
        /*0094*/ 	.word	0x000005e0


	//   ....[1]....
        /*0098*/ 	.word	0x00000650


	//----- nvinfo : EIATTR_REQNTID
	.align		4
.L_29:
        /*009c*/ 	.byte	0x04, 0x10
        /*009e*/ 	.short	(.L_31 - .L_30)
.L_30:
        /*00a0*/ 	.word	0x00000080
        /*00a4*/ 	.word	0x00000001
        /*00a8*/ 	.word	0x00000001


	//----- nvinfo : EIATTR_CBANK_PARAM_SIZE
	.align		4
.L_31:
        /*00ac*/ 	.byte	0x03, 0x19
        /*00ae*/ 	.short	0x0038


	//----- nvinfo : EIATTR_PARAM_CBANK
	.align		4
        /*00b0*/ 	.byte	0x04, 0x0a
        /*00b2*/ 	.short	(.L_33 - .L_32)
	.align		4
.L_32:
        /*00b4*/ 	.word	index@(.nv.constant0.triton_poi_fused__native_batch_norm_legit_no_training_8)
        /*00b8*/ 	.short	0x0210
        /*00ba*/ 	.short	0x0038


	//----- nvinfo : EIATTR_SW_WAR
	.align		4
.L_33:
        /*00bc*/ 	.byte	0x04, 0x36
        /*00be*/ 	.short	(.L_35 - .L_34)
.L_34:
        /*00c0*/ 	.word	0x00000008
.L_35:


//--------------------- .nv.callgraph             --------------------------
	.section	.nv.callgraph,"",@"SHT_CUDA_CALLGRAPH"
	.align	4
	.sectionentsize	8
	.align		4
        /*0000*/ 	.word	0x00000000
	.align		4
        /*0004*/ 	.word	0xffffffff
	.align		4
        /*0008*/ 	.word	0x00000000
	.align		4
        /*000c*/ 	.word	0xfffffffe
	.align		4
        /*0010*/ 	.word	0x00000000
	.align		4
        /*0014*/ 	.word	0xfffffffd
	.align		4
        /*0018*/ 	.word	0x00000000
	.align		4
        /*001c*/ 	.word	0xfffffffc


//--------------------- .nv.constant4             --------------------------
	.section	.nv.constant4,"a",@progbits
	.align	8
	.align		8
.nv.constant4:
        /*0000*/ 	.dword	_$_str
	.align		8
        /*0008*/ 	.dword	_$_str_$_2


//--------------------- .text.triton_poi_fused__native_batch_norm_legit_no_training_8 --------------------------
	.section	.text.triton_poi_fused__native_batch_norm_legit_no_training_8,"ax",@progbits
	.sectionflags	@"SHF_BARRIERS=1"
	.align	128
        .global         triton_poi_fused__native_batch_norm_legit_no_training_8
        .type           triton_poi_fused__native_batch_norm_legit_no_training_8,@function
        .size           triton_poi_fused__native_batch_norm_legit_no_training_8,(.L_x_1 - triton_poi_fused__native_batch_norm_legit_no_training_8)
        .other          triton_poi_fused__native_batch_norm_legit_no_training_8,@"STO_CUDA_ENTRY STV_DEFAULT"
triton_poi_fused__native_batch_norm_legit_no_training_8:
.text.triton_poi_fused__native_batch_norm_legit_no_training_8:
[----:B------:R-:W0:Y:S01]  /*0000*/  LDC R1, c[0x0][0x28] ;  /* 0x00000a00ff017b82 */ /* 0x000e220000000800 */
[----:B------:R-:W1:Y:S07]  /*0010*/  S2R R0, SR_TID.X ;  /* 0x0000000000007919 */ /* 0x000e6e0000002100 */
[----:B------:R-:W2:Y:S01]  /*0020*/  S2UR UR4, SR_CTAID.Y ;  /* 0x00000000000479c3 */ /* 0x000ea20000002600 */
[----:B------:R-:W-:Y:S01]  /*0030*/  ULDC.64 UR8, c[0x0][0x208] ;  /* 0x0000820000087ab9 */ /* 0x000fe20000000a00 */
[----:B------:R-:W3:Y:S06]  /*0040*/  S2R R12, SR_CTAID.X ;  /* 0x00000000000c7919 */ /* 0x000eec0000002500 */
[----:B------:R-:W4:Y:S08]  /*0050*/  LDC.64 R6, c[0x0][0x220] ;  /* 0x00008800ff067b82 */ /* 0x000f300000000a00 */
[----:B------:R-:W5:Y:S01]  /*0060*/  LDC.64 R4, c[0x0][0x210] ;  /* 0x00008400ff047b82 */ /* 0x000f620000000a00 */
[----:B--2---:R-:W-:-:S07]  /*0070*/  USHF.L.U32 UR4, UR4, 0x2, URZ ;  /* 0x0000000204047899 */ /* 0x004fce000800063f */
[----:B------:R-:W2:Y:S01]  /*0080*/  LDC.64 R14, c[0x0][0x218] ;  /* 0x00008600ff0e7b82 */ /* 0x000ea20000000a00 */
[----:B-1----:R-:W-:-:S04]  /*0090*/  LOP3.LUT R8, R0, 0x1, RZ, 0xc0, !PT ;  /* 0x0000000100087812 */ /* 0x002fc800078ec0ff */
[----:B------:R-:W-:-:S04]  /*00a0*/  LEA R10, R8, UR4, 0x1 ;  /* 0x00000004080a7c11 */ /* 0x000fc8000f8e08ff */
[----:B------:R-:W-:Y:S02]  /*00b0*/  SHF.R.S32.HI R3, RZ, 0x1f, R10 ;  /* 0x0000001fff037819 */ /* 0x000fe4000001140a */
[----:B------:R-:W-:Y:S02]  /*00c0*/  ISETP.GE.AND P1, PT, R10, 0x200, PT ;  /* 0x000002000a00780c */ /* 0x000fe40003f26270 */
[----:B------:R-:W-:Y:S02]  /*00d0*/  LEA.HI R11, R3, R10, RZ, 0x7 ;  /* 0x0000000a030b7211 */ /* 0x000fe400078f38ff */
[----:B------:R-:W-:Y:S02]  /*00e0*/  CS2R R2, SRZ ;  /* 0x0000000000027805 */ /* 0x000fe4000001ff00 */
[----:B------:R-:W-:-:S05]  /*00f0*/  LOP3.LUT R13, R11, 0xffffff80, RZ, 0xc0, !PT ;  /* 0xffffff800b0d7812 */ /* 0x000fca00078ec0ff */
[----:B------:R-:W-:-:S04]  /*0100*/  IMAD.IADD R13, R10, 0x1, -R13 ;  /* 0x000000010a0d7824 */ /* 0x000fc800078e0a0d */
[----:B----4-:R-:W-:-:S05]  /*0110*/  IMAD.WIDE R6, R13, 0x4, R6 ;  /* 0x000000040d067825 */ /* 0x010fca00078e0206 */
[----:B------:R1:W4:Y:S01]  /*0120*/  @!P1 LDG.E.EL.64 R2, desc[UR8][R6.64] ;  /* 0x0000000806029981 */ /* 0x000322000c2e1b00 */
[----:B------:R-:W-:Y:S01]  /*0130*/  SHF.R.U32.HI R9, RZ, 0x1, R0 ;  /* 0x00000001ff097819 */ /* 0x000fe20000011600 */
[----:B---3--:R-:W-:Y:S02]  /*0140*/  IMAD.SHL.U32 R12, R12, 0x40, RZ ;  /* 0x000000400c0c7824 */ /* 0x008fe400078e00ff */
[----:B------:R-:W-:Y:S01]  /*0150*/  IMAD.SHL.U32 R11, R11, 0x40, RZ ;  /* 0x000000400b0b7824 */ /* 0x000fe200078e00ff */
[----:B------:R-:W-:Y:S01]  /*0160*/  SGXT.U32 R9, R9, 0x6 ;  /* 0x000000060909781a */ /* 0x000fe20000000000 */
[----:B--2---:R-:W-:-:S03]  /*0170*/  IMAD.WIDE R20, R13, 0x4, R14 ;  /* 0x000000040d147825 */ /* 0x004fc600078e020e */
[----:B------:R-:W-:Y:S02]  /*0180*/  LOP3.LUT R16, R12, R9, RZ, 0xfc, !PT ;  /* 0x000000090c107212 */ /* 0x000fe400078efcff */
[----:B-1----:R-:W-:Y:S02]  /*0190*/  CS2R R6, SRZ ;  /* 0x0000000000067805 */ /* 0x002fe4000001ff00 */
[----:B------:R-:W-:Y:S02]  /*01a0*/  LOP3.LUT R18, R11, 0xffffe000, RZ, 0xc0, !PT ;  /* 0xffffe0000b127812 */ /* 0x000fe400078ec0ff */
[C---:B------:R-:W-:Y:S01]  /*01b0*/  ISETP.GE.AND P0, PT, R16.reuse, 0x40, PT ;  /* 0x000000401000780c */ /* 0x040fe20003f06270 */
[----:B------:R-:W-:Y:S02]  /*01c0*/  IMAD R11, R16, 0x80, R13 ;  /* 0x00000080100b7824 */ /* 0x000fe400078e020d */
[----:B------:R-:W1:Y:S01]  /*01d0*/  LDC.64 R16, c[0x0][0x228] ;  /* 0x00008a00ff107b82 */ /* 0x000e620000000a00 */
[----:B------:R-:W-:Y:S01]  /*01e0*/  ISETP.LT.AND P0, PT, R10, 0x200, !P0 ;  /* 0x000002000a00780c */ /* 0x000fe20004701270 */
[----:B------:R-:W-:Y:S01]  /*01f0*/  IMAD.IADD R19, R11, 0x1, R18 ;  /* 0x000000010b137824 */ /* 0x000fe200078e0212 */
[----:B------:R-:W2:Y:S03]  /*0200*/  @!P1 LDG.E.EL.64 R6, desc[UR8][R20.64] ;  /* 0x0000000814069981 */ /* 0x000ea6000c2e1b00 */
[----:B-----5:R-:W-:Y:S01]  /*0210*/  IMAD.WIDE R18, R19, 0x4, R4 ;  /* 0x0000000413127825 */ /* 0x020fe200078e0204 */
[----:B------:R-:W-:Y:S01]  /*0220*/  CS2R R4, SRZ ;  /* 0x0000000000047805 */ /* 0x000fe2000001ff00 */
[----:B------:R-:W3:Y:S01]  /*0230*/  LDC.64 R10, c[0x0][0x230] ;  /* 0x00008c00ff0a7b82 */ /* 0x000ee20000000a00 */
[----:B------:R-:W-:-:S05]  /*0240*/  CS2R R14, SRZ ;  /* 0x00000000000e7805 */ /* 0x000fca000001ff00 */
[----:B------:R-:W2:Y:S01]  /*0250*/  @P0 LDG.E.EL.64 R4, desc[UR8][R18.64] ;  /* 0x0000000812040981 */ /* 0x000ea2000c2e1b00 */
[----:B-1----:R-:W-:-:S04]  /*0260*/  IMAD.WIDE R16, R13, 0x4, R16 ;  /* 0x000000040d107825 */ /* 0x002fc800078e0210 */
[----:B---3--:R-:W-:Y:S01]  /*0270*/  IMAD.WIDE R22, R13, 0x4, R10 ;  /* 0x000000040d167825 */ /* 0x008fe200078e020a */
[----:B------:R-:W-:-:S04]  /*0280*/  CS2R R10, SRZ ;  /* 0x00000000000a7805 */ /* 0x000fc8000001ff00 */
[----:B------:R-:W3:Y:S04]  /*0290*/  @!P1 LDG.E.EL.64 R14, desc[UR8][R22.64] ;  /* 0x00000008160e9981 */ /* 0x000ee8000c2e1b00 */
[----:B------:R1:W3:Y:S01]  /*02a0*/  @!P1 LDG.E.EL.64 R10, desc[UR8][R16.64] ;  /* 0x00000008100a9981 */ /* 0x0002e2000c2e1b00 */
[----:B------:R-:W5:Y:S01]  /*02b0*/  S2UR UR6, SR_CgaCtaId ;  /* 0x00000000000679c3 */ /* 0x000f620000008800 */
[----:B-1----:R-:W-:Y:S01]  /*02c0*/  IMAD.MOV.U32 R16, RZ, RZ, 0x3e800000 ;  /* 0x3e800000ff107424 */ /* 0x002fe200078e00ff */
[----:B------:R-:W-:Y:S02]  /*02d0*/  UMOV UR5, 0x400 ;  /* 0x0000040000057882 */ /* 0x000fe40000000000 */
[----:B0----5:R-:W-:Y:S01]  /*02e0*/  UPRMT UR5, UR6, 0x654, UR5 ;  /* 0x0000065406057896 */ /* 0x021fe20008000005 */
[----:B----4-:R-:W-:Y:S01]  /*02f0*/  FADD R2, R2, 9.9999997473787516356e-06 ;  /* 0x3727c5ac02027421 */ /* 0x010fe20000000000 */
[----:B------:R-:W-:-:S03]  /*0300*/  FADD R3, R3, 9.9999997473787516356e-06 ;  /* 0x3727c5ac03037421 */ /* 0x000fc60000000000 */
[----:B------:R-:W0:Y:S08]  /*0310*/  MUFU.SQRT R13, R2 ;  /* 0x00000002000d7308 */ /* 0x000e300000002000 */
[----:B------:R-:W1:Y:S01]  /*0320*/  MUFU.SQRT R18, R3 ;  /* 0x0000000300127308 */ /* 0x000e620000002000 */
[C---:B0-----:R-:W-:Y:S02]  /*0330*/  FSETP.GT.AND P0, PT, R13.reuse, 8.50705917302346158658e+37, PT ;  /* 0x7e8000000d00780b */ /* 0x041fe40003f04000 */
[----:B------:R-:W-:-:S02]  /*0340*/  FSETP.GEU.AND P2, PT, R13, 1.175494350822287508e-38, PT ;  /* 0x008000000d00780b */ /* 0x000fc40003f4e000 */
[C---:B-1----:R-:W-:Y:S02]  /*0350*/  FSETP.GT.AND P1, PT, R18.reuse, 8.50705917302346158658e+37, PT ;  /* 0x7e8000001200780b */ /* 0x042fe40003f24000 */
[----:B------:R-:W-:-:S07]  /*0360*/  FSETP.GEU.AND P3, PT, R18, 1.175494350822287508e-38, PT ;  /* 0x008000001200780b */ /* 0x000fce0003f6e000 */
[----:B------:R-:W-:-:S04]  /*0370*/  @P0 FMUL R13, R13, 0.25 ;  /* 0x3e8000000d0d0820 */ /* 0x000fc80000400000 */
[----:B------:R-:W-:Y:S01]  /*0380*/  @!P2 FMUL R13, R13, 16777216 ;  /* 0x4b8000000d0da820 */ /* 0x000fe20000400000 */
[----:B------:R-:W-:-:S04]  /*0390*/  @P1 FMUL R18, R18, 0.25 ;  /* 0x3e80000012121820 */ /* 0x000fc80000400000 */
[----:B------:R-:W-:Y:S01]  /*03a0*/  @!P3 FMUL R18, R18, 16777216 ;  /* 0x4b8000001212b820 */ /* 0x000fe20000400000 */
[----:B------:R-:W0:Y:S01]  /*03b0*/  MUFU.RCP R13, R13 ;  /* 0x0000000d000d7308 */ /* 0x000e220000001000 */
[----:B------:R-:W-:Y:S01]  /*03c0*/  IMAD.SHL.U32 R3, R0, 0x2, RZ ;  /* 0x0000000200037824 */ /* 0x000fe200078e00ff */
[----:B------:R-:W-:-:S06]  /*03d0*/  FSEL R2, R16, 1, P0 ;  /* 0x3f80000010027808 */ /* 0x000fcc0000000000 */
[----:B------:R-:W1:Y:S01]  /*03e0*/  MUFU.RCP R18, R18 ;  /* 0x0000001200127308 */ /* 0x000e620000001000 */
[----:B------:R-:W-:Y:S02]  /*03f0*/  LOP3.LUT R12, R12, 0x3e, R3, 0xf8, !PT ;  /* 0x0000003e0c0c7812 */ /* 0x000fe400078ef803 */
[----:B------:R-:W-:Y:S01]  /*0400*/  FSEL R3, R16, 1, P1 ;  /* 0x3f80000010037808 */ /* 0x000fe20000800000 */
[----:B------:R-:W-:Y:S01]  /*0410*/  @!P2 FMUL R2, R2, 16777216 ;  /* 0x4b8000000202a820 */ /* 0x000fe20000400000 */
[----:B--2---:R-:W-:Y:S01]  /*0420*/  FADD R4, -R6, R4 ;  /* 0x0000000406047221 */ /* 0x004fe20000000100 */
[C---:B------:R-:W-:Y:S02]  /*0430*/  IMAD.SHL.U32 R6, R8.reuse, 0x80, RZ ;  /* 0x0000008008067824 */ /* 0x040fe400078e00ff */
[----:B------:R-:W-:Y:S01]  /*0440*/  @!P3 FMUL R3, R3, 16777216 ;  /* 0x4b8000000303b820 */ /* 0x000fe20000400000 */
[----:B0-----:R-:W-:Y:S01]  /*0450*/  FMUL R13, R13, R2 ;  /* 0x000000020d0d7220 */ /* 0x001fe20000400000 */
[----:B------:R-:W-:Y:S01]  /*0460*/  FADD R5, -R7, R5 ;  /* 0x0000000507057221 */ /* 0x000fe20000000100 */
[----:B------:R-:W-:-:S02]  /*0470*/  LEA R8, R8, UR5, 0x3 ;  /* 0x0000000508087c11 */ /* 0x000fc4000f8e18ff */
[----:B------:R-:W-:Y:S01]  /*0480*/  LOP3.LUT R9, R6, R9, RZ, 0xfc, !PT ;  /* 0x0000000906097212 */ /* 0x000fe200078efcff */
[----:B-1----:R-:W-:Y:S01]  /*0490*/  FMUL R18, R18, R3 ;  /* 0x0000000312127220 */ /* 0x002fe20000400000 */
[----:B------:R-:W-:Y:S01]  /*04a0*/  LEA.HI R6, R6, UR5, RZ, 0x1c ;  /* 0x0000000506067c11 */ /* 0x000fe2000f8fe0ff */
[----:B------:R-:W-:Y:S02]  /*04b0*/  FMUL R13, R4, R13 ;  /* 0x0000000d040d7220 */ /* 0x000fe40000400000 */
[----:B------:R-:W-:Y:S01]  /*04c0*/  FMUL R18, R5, R18 ;  /* 0x0000001205127220 */ /* 0x000fe20000400000 */
[----:B------:R-:W-:Y:S02]  /*04d0*/  IMAD R3, R9, 0x4, R8 ;  /* 0x0000000409037824 */ /* 0x000fe400078e0208 */
[----:B---3--:R-:W-:Y:S01]  /*04e0*/  FFMA R10, R13, R10, R14 ;  /* 0x0000000a0d0a7223 */ /* 0x008fe2000000000e */
[----:B------:R-:W-:Y:S02]  /*04f0*/  IMAD R6, R9, 0x4, R6 ;  /* 0x0000000409067824 */ /* 0x000fe400078e0206 */
[----:B------:R-:W-:Y:S01]  /*0500*/  FFMA R11, R18, R11, R15 ;  /* 0x0000000b120b7223 */ /* 0x000fe2000000000f */
[----:B------:R-:W-:Y:S01]  /*0510*/  SHF.R.U32.HI R2, RZ, 0x5, R0 ;  /* 0x00000005ff027819 */ /* 0x000fe20000011600 */
[----:B------:R0:W-:Y:S04]  /*0520*/  STS [R3], R10 ;  /* 0x0000000a03007388 */ /* 0x0001e80000000800 */
[----:B------:R0:W-:Y:S01]  /*0530*/  STS [R6+0x104], R11 ;  /* 0x0001040b06007388 */ /* 0x0001e20000000800 */
[----:B------:R-:W-:Y:S01]  /*0540*/  SGXT.U32 R2, R2, 0x2 ;  /* 0x000000020202781a */ /* 0x000fe20000000000 */
[----:B------:R-:W-:Y:S03]  /*0550*/  BAR.SYNC.DEFER_BLOCKING 0x0 ;  /* 0x0000000000007b1d */ /* 0x000fe60000010000 */
[----:B------:R-:W-:-:S02]  /*0560*/  LOP3.LUT R5, R2, UR4, RZ, 0xfc, !PT ;  /* 0x0000000402057c12 */ /* 0x000fc4000f8efcff */
[----:B------:R-:W-:Y:S02]  /*0570*/  ISETP.GE.AND P0, PT, R12, 0x40, PT ;  /* 0x000000400c00780c */ /* 0x000fe40003f06270 */
[----:B------:R-:W-:Y:S02]  /*0580*/  SHF.R.U32.HI R4, RZ, 0x3, R0 ;  /* 0x00000003ff047819 */ /* 0x000fe40000011600 */
[----:B------:R-:W-:Y:S01]  /*0590*/  ISETP.LT.AND P0, PT, R5, 0x200, !P0 ;  /* 0x000002000500780c */ /* 0x000fe20004701270 */
[----:B------:R-:W-:Y:S01]  /*05a0*/  IMAD.SHL.U32 R0, R0, 0x8, RZ ;  /* 0x0000000800007824 */ /* 0x000fe200078e00ff */
[----:B------:R-:W-:-:S04]  /*05b0*/  LOP3.LUT R4, R4, 0xc, RZ, 0xc0, !PT ;  /* 0x0000000c04047812 */ /* 0x000fc800078ec0ff */
[----:B------:R-:W-:-:S04]  /*05c0*/  LOP3.LUT R7, R0, 0x3f8, RZ, 0xc0, !PT ;  /* 0x000003f800077812 */ /* 0x000fc800078ec0ff */
[----:B------:R-:W-:-:S03]  /*05d0*/  IADD3 R4, R7, UR5, R4 ;  /* 0x0000000507047c10 */ /* 0x000fc6000fffe004 */
[----:B0-----:R-:W-:Y:S05]  /*05e0*/  @!P0 EXIT ;  /* 0x000000000000894d */ /* 0x001fea0003800000 */
[----:B------:R-:W-:Y:S01]  /*05f0*/  LDS R6, [R4] ;  /* 0x0000000004067984 */ /* 0x000fe20000000800 */
[----:B------:R-:W0:Y:S01]  /*0600*/  LDC.64 R2, c[0x0][0x238] ;  /* 0x00008e00ff027b82 */ /* 0x000e220000000a00 */
[----:B------:R-:W-:Y:S02]  /*0610*/  IMAD R5, R5, 0x40, R12 ;  /* 0x0000004005057824 */ /* 0x000fe400078e020c */
[----:B------:R-:W1:Y:S02]  /*0620*/  LDS R7, [R4+0x4] ;  /* 0x0000040004077984 */ /* 0x000e640000000800 */
[----:B0-----:R-:W-:-:S05]  /*0630*/  IMAD.WIDE R2, R5, 0x4, R2 ;  /* 0x0000000405027825 */ /* 0x001fca00078e0202 */
[----:B-1----:R-:W-:Y:S01]  /*0640*/  STG.E.64 desc[UR8][R2.64], R6 ;  /* 0x0000000602007986 */ /* 0x002fe2000c101b08 */
[----:B------:R-:W-:Y:S05]  /*0650*/  EXIT ;  /* 0x000000000000794d */ /* 0x000fea0003800000 */
.L_x_0:
[----:B------:R-:W-:-:S00]  /*0660*/  BRA `(.L_x_0) ;  /* 0xfffffffc00fc7947 */ /* 0x000fc0000383ffff */
[----:B------:R-:W-:-:S00]  /*0670*/  NOP ;  /* 0x0000000000007918 */ /* 0x000fc00000000000 */
        /* <DEDUP_REMOVED lines=8> */
.L_x_1:


//--------------------- .nv.global.init           --------------------------
	.section	.nv.global.init,"aw",@progbits
.nv.global.init:
	.type		_$_str,@object
	.size		_$_str,(_$_str_$_2 - _$_str)
_$_str:
        /*0000*/ 	.byte	0x5f, 0x5f, 0x43, 0x55, 0x44, 0x41, 0x5f, 0x46, 0x54, 0x5a, 0x00
	.type		_$_str_$_2,@object
	.size		_$_str_$_2,(.L_1 - _$_str_$_2)
_$_str_$_2:
        /*000b*/ 	.byte	0x5f, 0x5f, 0x43, 0x55, 0x44, 0x41, 0x5f, 0x50, 0x52, 0x45, 0x43, 0x5f, 0x53, 0x51, 0x52, 0x54
        /*001b*/ 	.byte	0x00
.L_1:


//--------------------- .nv.shared.triton_poi_fused__native_batch_norm_legit_no_training_8 --------------------------
	.section	.nv.shared.triton_poi_fused__native_batch_norm_legit_no_training_8,"aw",@nobits
	.sectionflags	@""
	.align	16
	.zero		1024


//--------------------- .nv.constant0.triton_poi_fused__native_batch_norm_legit_no_training_8 --------------------------
	.section	.nv.constant0.triton_poi_fused__native_batch_norm_legit_no_training_8,"a",@progbits
	.sectionflags	@""
	.align	4
.nv.constant0.triton_poi_fused__native_batch_norm_legit_no_training_8:
	.zero		584
